//
// Generated by NVIDIA NVVM Compiler
//
// Compiler Build ID: CL-36424714
// Cuda compilation tools, release 13.0, V13.0.88
// Based on NVVM 20.0.0
//

.version 9.0
.target sm_100
.address_size 64

	// .globl	_ZN3cub18CUB_300001_SM_10006detail11EmptyKernelIvEEvv
.global .align 1 .b8 _ZN40_INTERNAL_f4a63485_4_k_cu_9693fdbc_343914cuda3std3__45__cpo5beginE[1];
.global .align 1 .b8 _ZN40_INTERNAL_f4a63485_4_k_cu_9693fdbc_343914cuda3std3__45__cpo3endE[1];
.global .align 1 .b8 _ZN40_INTERNAL_f4a63485_4_k_cu_9693fdbc_343914cuda3std3__45__cpo6cbeginE[1];
.global .align 1 .b8 _ZN40_INTERNAL_f4a63485_4_k_cu_9693fdbc_343914cuda3std3__45__cpo4cendE[1];
.global .align 1 .b8 _ZN40_INTERNAL_f4a63485_4_k_cu_9693fdbc_343914cuda3std3__45__cpo6rbeginE[1];
.global .align 1 .b8 _ZN40_INTERNAL_f4a63485_4_k_cu_9693fdbc_343914cuda3std3__45__cpo4rendE[1];
.global .align 1 .b8 _ZN40_INTERNAL_f4a63485_4_k_cu_9693fdbc_343914cuda3std3__45__cpo7crbeginE[1];
.global .align 1 .b8 _ZN40_INTERNAL_f4a63485_4_k_cu_9693fdbc_343914cuda3std3__45__cpo5crendE[1];
.global .align 1 .b8 _ZN40_INTERNAL_f4a63485_4_k_cu_9693fdbc_343914cuda3std3__442_GLOBAL__N__f4a63485_4_k_cu_9693fdbc_343916ignoreE[1];
.global .align 1 .b8 _ZN40_INTERNAL_f4a63485_4_k_cu_9693fdbc_343914cuda3std3__419piecewise_constructE[1];
.global .align 1 .b8 _ZN40_INTERNAL_f4a63485_4_k_cu_9693fdbc_343914cuda3std3__48in_placeE[1];
.global .align 1 .b8 _ZN40_INTERNAL_f4a63485_4_k_cu_9693fdbc_343914cuda3std3__420unreachable_sentinelE[1];
.global .align 1 .b8 _ZN40_INTERNAL_f4a63485_4_k_cu_9693fdbc_343914cuda3std3__47nulloptE[1];
.global .align 1 .b8 _ZN40_INTERNAL_f4a63485_4_k_cu_9693fdbc_343914cuda3std3__48unexpectE[1];
.global .align 1 .b8 _ZN40_INTERNAL_f4a63485_4_k_cu_9693fdbc_343914cuda3std6ranges3__45__cpo4swapE[1];
.global .align 1 .b8 _ZN40_INTERNAL_f4a63485_4_k_cu_9693fdbc_343914cuda3std6ranges3__45__cpo9iter_moveE[1];
.global .align 1 .b8 _ZN40_INTERNAL_f4a63485_4_k_cu_9693fdbc_343914cuda3std6ranges3__45__cpo5beginE[1];
.global .align 1 .b8 _ZN40_INTERNAL_f4a63485_4_k_cu_9693fdbc_343914cuda3std6ranges3__45__cpo3endE[1];
.global .align 1 .b8 _ZN40_INTERNAL_f4a63485_4_k_cu_9693fdbc_343914cuda3std6ranges3__45__cpo6cbeginE[1];
.global .align 1 .b8 _ZN40_INTERNAL_f4a63485_4_k_cu_9693fdbc_343914cuda3std6ranges3__45__cpo4cendE[1];
.global .align 1 .b8 _ZN40_INTERNAL_f4a63485_4_k_cu_9693fdbc_343914cuda3std6ranges3__45__cpo7advanceE[1];
.global .align 1 .b8 _ZN40_INTERNAL_f4a63485_4_k_cu_9693fdbc_343914cuda3std6ranges3__45__cpo9iter_swapE[1];
.global .align 1 .b8 _ZN40_INTERNAL_f4a63485_4_k_cu_9693fdbc_343914cuda3std6ranges3__45__cpo4nextE[1];
.global .align 1 .b8 _ZN40_INTERNAL_f4a63485_4_k_cu_9693fdbc_343914cuda3std6ranges3__45__cpo4prevE[1];
.global .align 1 .b8 _ZN40_INTERNAL_f4a63485_4_k_cu_9693fdbc_343914cuda3std6ranges3__45__cpo4dataE[1];
.global .align 1 .b8 _ZN40_INTERNAL_f4a63485_4_k_cu_9693fdbc_343914cuda3std6ranges3__45__cpo5cdataE[1];
.global .align 1 .b8 _ZN40_INTERNAL_f4a63485_4_k_cu_9693fdbc_343914cuda3std6ranges3__45__cpo4sizeE[1];
.global .align 1 .b8 _ZN40_INTERNAL_f4a63485_4_k_cu_9693fdbc_343914cuda3std6ranges3__45__cpo5ssizeE[1];
.global .align 1 .b8 _ZN40_INTERNAL_f4a63485_4_k_cu_9693fdbc_343914cuda3std6ranges3__45__cpo8distanceE[1];
.global .align 1 .b8 _ZN40_INTERNAL_f4a63485_4_k_cu_9693fdbc_343916thrust24THRUST_300001_SM_1000_NS6system6detail10sequential3seqE[1];
.global .align 1 .b8 _ZN40_INTERNAL_f4a63485_4_k_cu_9693fdbc_343916thrust24THRUST_300001_SM_1000_NS12placeholders2_1E[1];
.global .align 1 .b8 _ZN40_INTERNAL_f4a63485_4_k_cu_9693fdbc_343916thrust24THRUST_300001_SM_1000_NS12placeholders2_2E[1];
.global .align 1 .b8 _ZN40_INTERNAL_f4a63485_4_k_cu_9693fdbc_343916thrust24THRUST_300001_SM_1000_NS12placeholders2_3E[1];
.global .align 1 .b8 _ZN40_INTERNAL_f4a63485_4_k_cu_9693fdbc_343916thrust24THRUST_300001_SM_1000_NS12placeholders2_4E[1];
.global .align 1 .b8 _ZN40_INTERNAL_f4a63485_4_k_cu_9693fdbc_343916thrust24THRUST_300001_SM_1000_NS12placeholders2_5E[1];
.global .align 1 .b8 _ZN40_INTERNAL_f4a63485_4_k_cu_9693fdbc_343916thrust24THRUST_300001_SM_1000_NS12placeholders2_6E[1];
.global .align 1 .b8 _ZN40_INTERNAL_f4a63485_4_k_cu_9693fdbc_343916thrust24THRUST_300001_SM_1000_NS12placeholders2_7E[1];
.global .align 1 .b8 _ZN40_INTERNAL_f4a63485_4_k_cu_9693fdbc_343916thrust24THRUST_300001_SM_1000_NS12placeholders2_8E[1];
.global .align 1 .b8 _ZN40_INTERNAL_f4a63485_4_k_cu_9693fdbc_343916thrust24THRUST_300001_SM_1000_NS12placeholders2_9E[1];
.global .align 1 .b8 _ZN40_INTERNAL_f4a63485_4_k_cu_9693fdbc_343916thrust24THRUST_300001_SM_1000_NS12placeholders3_10E[1];

.visible .entry _ZN3cub18CUB_300001_SM_10006detail11EmptyKernelIvEEvv()
{


	ret;

}


// ===== COMPILED SASS (sm_100) =====

	.target	sm_100

	.elftype	@"ET_EXEC"


//--------------------- .note.nv.tkinfo           --------------------------
	.section	.note.nv.tkinfo,"",@"SHT_NOTE"
	.sectionflags	@"SHF_NOTE_NV_TKINFO"
	.tkinfo
        /*0018*/ 	.word	0x00000002
        /*0030*/ 	.string	""
        /*0030*/ 	.string	"ptxas"
        /*0030*/ 	.string	"Cuda compilation tools, release 13.0, V13.0.88"
        /*0030*/ 	.string	"Build cuda_13.0.r13.0/compiler.36424714_0"
        /*0030*/ 	.string	"-arch sm_100 -m 64 "



//--------------------- .note.nv.cuinfo           --------------------------
	.section	.note.nv.cuinfo,"",@"SHT_NOTE"
	.sectionflags	@"SHF_NOTE_NV_CUINFO"
        /*0018*/ 	.short	0x0002
        /*001a*/ 	.short	0x0064
        /*001c*/ 	.short	0x0082
	.zero		2


//--------------------- .nv.info                  --------------------------
	.section	.nv.info,"",@"SHT_CUDA_INFO"
	.align	4


	//----- nvinfo : EIATTR_REGCOUNT
	.align		4
        /*0000*/ 	.byte	0x04, 0x2f
        /*0002*/ 	.short	(.L_41 - .L_40)
	.align		4
.L_40:
        /*0004*/ 	.word	index@(_ZN3cub18CUB_300001_SM_10006detail11EmptyKernelIvEEvv)
        /*0008*/ 	.word	0x00000004


	//----- nvinfo : EIATTR_FRAME_SIZE
	.align		4
.L_41:
        /*000c*/ 	.byte	0x04, 0x11
        /*000e*/ 	.short	(.L_43 - .L_42)
	.align		4
.L_42:
        /*0010*/ 	.word	index@(_ZN3cub18CUB_300001_SM_10006detail11EmptyKernelIvEEvv)
        /*0014*/ 	.word	0x00000000


	//----- nvinfo : EIATTR_MIN_STACK_SIZE
	.align		4
.L_43:
        /*0018*/ 	.byte	0x04, 0x12
        /*001a*/ 	.short	(.L_45 - .L_44)
	.align		4
.L_44:
        /*001c*/ 	.word	index@(_ZN3cub18CUB_300001_SM_10006detail11EmptyKernelIvEEvv)
        /*0020*/ 	.word	0x00000000
.L_45:


//--------------------- .nv.compat                --------------------------
	.section	.nv.compat,"",@"SHT_CUDA_COMPAT_INFO"
	.align	4
        /*0000*/ 	.byte	0x02, 0x09, 0x00, 0x00, 0x02, 0x02, 0x01, 0x00, 0x02, 0x05, 0x05, 0x00, 0x03, 0x07, 0x01, 0x01
        /*0010*/ 	.byte	0x02, 0x03, 0x00, 0x00, 0x02, 0x06, 0x01, 0x00, 0x04, 0x0b, 0x08, 0x00, 0x09, 0x00, 0x00, 0x00
        /*0020*/ 	.byte	0x00, 0x00, 0x00, 0x00


//--------------------- .nv.info._ZN3cub18CUB_300001_SM_10006detail11EmptyKernelIvEEvv --------------------------
	.section	.nv.info._ZN3cub18CUB_300001_SM_10006detail11EmptyKernelIvEEvv,"",@"SHT_CUDA_INFO"
	.sectionflags	@""
	.align	4


	//----- nvinfo : EIATTR_CUDA_API_VERSION
	.align		4
        /*0000*/ 	.byte	0x04, 0x37
        /*0002*/ 	.short	(.L_47 - .L_46)
.L_46:
        /*0004*/ 	.word	0x00000082


	//----- nvinfo : EIATTR_SPARSE_MMA_MASK
	.align		4
.L_47:
        /*0008*/ 	.byte	0x03, 0x50
        /*000a*/ 	.short	0x0000


	//----- nvinfo : EIATTR_MAXREG_COUNT
	.align		4
        /*000c*/ 	.byte	0x03, 0x1b
        /*000e*/ 	.short	0x00ff


	//----- nvinfo : EIATTR_MERCURY_ISA_VERSION
	.align		4
        /*0010*/ 	.byte	0x03, 0x5f
        /*0012*/ 	.short	0x0101


	//----- nvinfo : EIATTR_VRC_CTA_INIT_COUNT
	.align		4
        /*0014*/ 	.byte	0x02, 0x4a
	.zero		1
	.zero		1


	//----- nvinfo : EIATTR_EXIT_INSTR_OFFSETS
	.align		4
        /*0018*/ 	.byte	0x04, 0x1c
        /*001a*/ 	.short	(.L_49 - .L_48)


	//   ....[0]....
.L_48:
        /*001c*/ 	.word	0x00000010


	//----- nvinfo : EIATTR_SW_WAR
	.align		4
.L_49:
        /*0020*/ 	.byte	0x04, 0x36
        /*0022*/ 	.short	(.L_51 - .L_50)
.L_50:
        /*0024*/ 	.word	0x00000008
.L_51:


//--------------------- .nv.callgraph             --------------------------
	.section	.nv.callgraph,"",@"SHT_CUDA_CALLGRAPH"
	.align	4
	.sectionentsize	8
	.align		4
        /*0000*/ 	.word	0x00000000
	.align		4
        /*0004*/ 	.word	0xffffffff
	.align		4
        /*0008*/ 	.word	0x00000000
	.align		4
        /*000c*/ 	.word	0xfffffffe
	.align		4
        /*0010*/ 	.word	0x00000000
	.align		4
        /*0014*/ 	.word	0xfffffffd
	.align		4
        /*0018*/ 	.word	0x00000000
	.align		4
        /*001c*/ 	.word	0xfffffffc


//--------------------- .nv.constant4             --------------------------
	.section	.nv.constant4,"a",@progbits
	.align	8
	.align		8
.nv.constant4:
        /*0000*/ 	.dword	_ZN40_INTERNAL_f4a63485_4_k_cu_9693fdbc_347634cuda3std3__45__cpo5beginE
	.align		8
        /*0008*/ 	.dword	_ZN40_INTERNAL_f4a63485_4_k_cu_9693fdbc_347634cuda3std3__45__cpo3endE
	.align		8
        /*0010*/ 	.dword	_ZN40_INTERNAL_f4a63485_4_k_cu_9693fdbc_347634cuda3std3__45__cpo6cbeginE
	.align		8
        /*0018*/ 	.dword	_ZN40_INTERNAL_f4a63485_4_k_cu_9693fdbc_347634cuda3std3__45__cpo4cendE
	.align		8
        /*0020*/ 	.dword	_ZN40_INTERNAL_f4a63485_4_k_cu_9693fdbc_347634cuda3std3__45__cpo6rbeginE
	.align		8
        /*0028*/ 	.dword	_ZN40_INTERNAL_f4a63485_4_k_cu_9693fdbc_347634cuda3std3__45__cpo4rendE
	.align		8
        /*0030*/ 	.dword	_ZN40_INTERNAL_f4a63485_4_k_cu_9693fdbc_347634cuda3std3__45__cpo7crbeginE
	.align		8
        /*0038*/ 	.dword	_ZN40_INTERNAL_f4a63485_4_k_cu_9693fdbc_347634cuda3std3__45__cpo5crendE
	.align		8
        /*0040*/ 	.dword	_ZN40_INTERNAL_f4a63485_4_k_cu_9693fdbc_347634cuda3std3__442_GLOBAL__N__f4a63485_4_k_cu_9693fdbc_347636ignoreE
	.align		8
        /*0048*/ 	.dword	_ZN40_INTERNAL_f4a63485_4_k_cu_9693fdbc_347634cuda3std3__419piecewise_constructE
	.align		8
        /*0050*/ 	.dword	_ZN40_INTERNAL_f4a63485_4_k_cu_9693fdbc_347634cuda3std3__48in_placeE
	.align		8
        /*0058*/ 	.dword	_ZN40_INTERNAL_f4a63485_4_k_cu_9693fdbc_347634cuda3std3__420unreachable_sentinelE
	.align		8
        /*0060*/ 	.dword	_ZN40_INTERNAL_f4a63485_4_k_cu_9693fdbc_347634cuda3std3__47nulloptE
	.align		8
        /*0068*/ 	.dword	_ZN40_INTERNAL_f4a63485_4_k_cu_9693fdbc_347634cuda3std3__48unexpectE
	.align		8
        /*0070*/ 	.dword	_ZN40_INTERNAL_f4a63485_4_k_cu_9693fdbc_347634cuda3std6ranges3__45__cpo4swapE
	.align		8
        /*0078*/ 	.dword	_ZN40_INTERNAL_f4a63485_4_k_cu_9693fdbc_347634cuda3std6ranges3__45__cpo9iter_moveE
	.align		8
        /*0080*/ 	.dword	_ZN40_INTERNAL_f4a63485_4_k_cu_9693fdbc_347634cuda3std6ranges3__45__cpo5beginE
	.align		8
        /*0088*/ 	.dword	_ZN40_INTERNAL_f4a63485_4_k_cu_9693fdbc_347634cuda3std6ranges3__45__cpo3endE
	.align		8
        /*0090*/ 	.dword	_ZN40_INTERNAL_f4a63485_4_k_cu_9693fdbc_347634cuda3std6ranges3__45__cpo6cbeginE
	.align		8
        /*0098*/ 	.dword	_ZN40_INTERNAL_f4a63485_4_k_cu_9693fdbc_347634cuda3std6ranges3__45__cpo4cendE
	.align		8
        /*00a0*/ 	.dword	_ZN40_INTERNAL_f4a63485_4_k_cu_9693fdbc_347634cuda3std6ranges3__45__cpo7advanceE
	.align		8
        /*00a8*/ 	.dword	_ZN40_INTERNAL_f4a63485_4_k_cu_9693fdbc_347634cuda3std6ranges3__45__cpo9iter_swapE
	.align		8
        /*00b0*/ 	.dword	_ZN40_INTERNAL_f4a63485_4_k_cu_9693fdbc_347634cuda3std6ranges3__45__cpo4nextE
	.align		8
        /*00b8*/ 	.dword	_ZN40_INTERNAL_f4a63485_4_k_cu_9693fdbc_347634cuda3std6ranges3__45__cpo4prevE
	.align		8
        /*00c0*/ 	.dword	_ZN40_INTERNAL_f4a63485_4_k_cu_9693fdbc_347634cuda3std6ranges3__45__cpo4dataE
	.align		8
        /*00c8*/ 	.dword	_ZN40_INTERNAL_f4a63485_4_k_cu_9693fdbc_347634cuda3std6ranges3__45__cpo5cdataE
	.align		8
        /*00d0*/ 	.dword	_ZN40_INTERNAL_f4a63485_4_k_cu_9693fdbc_347634cuda3std6ranges3__45__cpo4sizeE
	.align		8
        /*00d8*/ 	.dword	_ZN40_INTERNAL_f4a63485_4_k_cu_9693fdbc_347634cuda3std6ranges3__45__cpo5ssizeE
	.align		8
        /*00e0*/ 	.dword	_ZN40_INTERNAL_f4a63485_4_k_cu_9693fdbc_347634cuda3std6ranges3__45__cpo8distanceE
	.align		8
        /*00e8*/ 	.dword	_ZN40_INTERNAL_f4a63485_4_k_cu_9693fdbc_347636thrust24THRUST_300001_SM_1000_NS6system6detail10sequential3seqE
	.align		8
        /*00f0*/ 	.dword	_ZN40_INTERNAL_f4a63485_4_k_cu_9693fdbc_347636thrust24THRUST_300001_SM_1000_NS12placeholders2_1E
	.align		8
        /*00f8*/ 	.dword	_ZN40_INTERNAL_f4a63485_4_k_cu_9693fdbc_347636thrust24THRUST_300001_SM_1000_NS12placeholders2_2E
	.align		8
        /*0100*/ 	.dword	_ZN40_INTERNAL_f4a63485_4_k_cu_9693fdbc_347636thrust24THRUST_300001_SM_1000_NS12placeholders2_3E
	.align		8
        /*0108*/ 	.dword	_ZN40_INTERNAL_f4a63485_4_k_cu_9693fdbc_347636thrust24THRUST_300001_SM_1000_NS12placeholders2_4E
	.align		8
        /*0110*/ 	.dword	_ZN40_INTERNAL_f4a63485_4_k_cu_9693fdbc_347636thrust24THRUST_300001_SM_1000_NS12placeholders2_5E
	.align		8
        /*0118*/ 	.dword	_ZN40_INTERNAL_f4a63485_4_k_cu_9693fdbc_347636thrust24THRUST_300001_SM_1000_NS12placeholders2_6E
	.align		8
        /*0120*/ 	.dword	_ZN40_INTERNAL_f4a63485_4_k_cu_9693fdbc_347636thrust24THRUST_300001_SM_1000_NS12placeholders2_7E
	.align		8
        /*0128*/ 	.dword	_ZN40_INTERNAL_f4a63485_4_k_cu_9693fdbc_347636thrust24THRUST_300001_SM_1000_NS12placeholders2_8E
	.align		8
        /*0130*/ 	.dword	_ZN40_INTERNAL_f4a63485_4_k_cu_9693fdbc_347636thrust24THRUST_300001_SM_1000_NS12placeholders2_9E
	.align		8
        /*0138*/ 	.dword	_ZN40_INTERNAL_f4a63485_4_k_cu_9693fdbc_347636thrust24THRUST_300001_SM_1000_NS12placeholders3_10E


//--------------------- .text._ZN3cub18CUB_300001_SM_10006detail11EmptyKernelIvEEvv --------------------------
	.section	.text._ZN3cub18CUB_300001_SM_10006detail11EmptyKernelIvEEvv,"ax",@progbits
	.align	128
        .global         _ZN3cub18CUB_300001_SM_10006detail11EmptyKernelIvEEvv
        .type           _ZN3cub18CUB_300001_SM_10006detail11EmptyKernelIvEEvv,@function
        .size           _ZN3cub18CUB_300001_SM_10006detail11EmptyKernelIvEEvv,(.L_x_1 - _ZN3cub18CUB_300001_SM_10006detail11EmptyKernelIvEEvv)
        .other          _ZN3cub18CUB_300001_SM_10006detail11EmptyKernelIvEEvv,@"STO_CUDA_ENTRY STV_DEFAULT"
_ZN3cub18CUB_300001_SM_10006detail11EmptyKernelIvEEvv:
.text._ZN3cub18CUB_300001_SM_10006detail11EmptyKernelIvEEvv:
[----:B------:R-:W-:Y:S01]  /*0000*/  LDC R1, c[0x0][0x37c] ;  /* 0x0000df00ff017b82 */ /* 0x000fe20000000800 */
[----:B------:R-:W-:Y:S05]  /*0010*/  EXIT ;  /* 0x000000000000794d */ /* 0x000fea0003800000 */
.L_x_0:
[----:B------:R-:W-:-:S00]  /*0020*/  BRA `(.L_x_0) ;  /* 0xfffffffc00fc7947 */ /* 0x000fc0000383ffff */
[----:B------:R-:W-:-:S00]  /*0030*/  NOP ;  /* 0x0000000000007918 */ /* 0x000fc00000000000 */
        /* <DEDUP_REMOVED lines=12> */
.L_x_1:


//--------------------- .nv.shared.reserved.0     --------------------------
	.section	.nv.shared.reserved.0,"aw",@nobits
	.weak		__nv_reservedSMEM_offset_0_alias
	.size		__nv_reservedSMEM_offset_0_alias, 0, 64
	.other		__nv_reservedSMEM_offset_0_alias,@"STO_CUDA_RESERVED_SHARED STV_DEFAULT"
__nv_reservedSMEM_offset_0_alias:
	.zero		0
	.zero		64


//--------------------- .nv.global                --------------------------
	.section	.nv.global,"aw",@nobits
.nv.global:
	.type		_ZN40_INTERNAL_f4a63485_4_k_cu_9693fdbc_347636thrust24THRUST_300001_SM_1000_NS12placeholders2_5E,@object
	.size		_ZN40_INTERNAL_f4a63485_4_k_cu_9693fdbc_347636thrust24THRUST_300001_SM_1000_NS12placeholders2_5E,(_ZN40_INTERNAL_f4a63485_4_k_cu_9693fdbc_347634cuda3std3__45__cpo6cbeginE - _ZN40_INTERNAL_f4a63485_4_k_cu_9693fdbc_347636thrust24THRUST_300001_SM_1000_NS12placeholders2_5E)
_ZN40_INTERNAL_f4a63485_4_k_cu_9693fdbc_347636thrust24THRUST_300001_SM_1000_NS12placeholders2_5E:
	.zero		1
	.type		_ZN40_INTERNAL_f4a63485_4_k_cu_9693fdbc_347634cuda3std3__45__cpo6cbeginE,@object
	.size		_ZN40_INTERNAL_f4a63485_4_k_cu_9693fdbc_347634cuda3std3__45__cpo6cbeginE,(_ZN40_INTERNAL_f4a63485_4_k_cu_9693fdbc_347634cuda3std6ranges3__45__cpo6cbeginE - _ZN40_INTERNAL_f4a63485_4_k_cu_9693fdbc_347634cuda3std3__45__cpo6cbeginE)
_ZN40_INTERNAL_f4a63485_4_k_cu_9693fdbc_347634cuda3std3__45__cpo6cbeginE:
	.zero		1
	.type		_ZN40_INTERNAL_f4a63485_4_k_cu_9693fdbc_347634cuda3std6ranges3__45__cpo6cbeginE,@object
	.size		_ZN40_INTERNAL_f4a63485_4_k_cu_9693fdbc_347634cuda3std6ranges3__45__cpo6cbeginE,(_ZN40_INTERNAL_f4a63485_4_k_cu_9693fdbc_347634cuda3std3__48in_placeE - _ZN40_INTERNAL_f4a63485_4_k_cu_9693fdbc_347634cuda3std6ranges3__45__cpo6cbeginE)
_ZN40_INTERNAL_f4a63485_4_k_cu_9693fdbc_347634cuda3std6ranges3__45__cpo6cbeginE:
	.zero		1
	.type		_ZN40_INTERNAL_f4a63485_4_k_cu_9693fdbc_347634cuda3std3__48in_placeE,@object
	.size		_ZN40_INTERNAL_f4a63485_4_k_cu_9693fdbc_347634cuda3std3__48in_placeE,(_ZN40_INTERNAL_f4a63485_4_k_cu_9693fdbc_347634cuda3std6ranges3__45__cpo4sizeE - _ZN40_INTERNAL_f4a63485_4_k_cu_9693fdbc_347634cuda3std3__48in_placeE)
_ZN40_INTERNAL_f4a63485_4_k_cu_9693fdbc_347634cuda3std3__48in_placeE:
	.zero		1
	.type		_ZN40_INTERNAL_f4a63485_4_k_cu_9693fdbc_347634cuda3std6ranges3__45__cpo4sizeE,@object
	.size		_ZN40_INTERNAL_f4a63485_4_k_cu_9693fdbc_347634cuda3std6ranges3__45__cpo4sizeE,(_ZN40_INTERNAL_f4a63485_4_k_cu_9693fdbc_347636thrust24THRUST_300001_SM_1000_NS12placeholders2_9E - _ZN40_INTERNAL_f4a63485_4_k_cu_9693fdbc_347634cuda3std6ranges3__45__cpo4sizeE)
_ZN40_INTERNAL_f4a63485_4_k_cu_9693fdbc_347634cuda3std6ranges3__45__cpo4sizeE:
	.zero		1
	.type		_ZN40_INTERNAL_f4a63485_4_k_cu_9693fdbc_347636thrust24THRUST_300001_SM_1000_NS12placeholders2_9E,@object
	.size		_ZN40_INTERNAL_f4a63485_4_k_cu_9693fdbc_347636thrust24THRUST_300001_SM_1000_NS12placeholders2_9E,(_ZN40_INTERNAL_f4a63485_4_k_cu_9693fdbc_347634cuda3std3__45__cpo7crbeginE - _ZN40_INTERNAL_f4a63485_4_k_cu_9693fdbc_347636thrust24THRUST_300001_SM_1000_NS12placeholders2_9E)
_ZN40_INTERNAL_f4a63485_4_k_cu_9693fdbc_347636thrust24THRUST_300001_SM_1000_NS12placeholders2_9E:
	.zero		1
	.type		_ZN40_INTERNAL_f4a63485_4_k_cu_9693fdbc_347634cuda3std3__45__cpo7crbeginE,@object
	.size		_ZN40_INTERNAL_f4a63485_4_k_cu_9693fdbc_347634cuda3std3__45__cpo7crbeginE,(_ZN40_INTERNAL_f4a63485_4_k_cu_9693fdbc_347634cuda3std6ranges3__45__cpo4nextE - _ZN40_INTERNAL_f4a63485_4_k_cu_9693fdbc_347634cuda3std3__45__cpo7crbeginE)
_ZN40_INTERNAL_f4a63485_4_k_cu_9693fdbc_347634cuda3std3__45__cpo7crbeginE:
	.zero		1
	.type		_ZN40_INTERNAL_f4a63485_4_k_cu_9693fdbc_347634cuda3std6ranges3__45__cpo4nextE,@object
	.size		_ZN40_INTERNAL_f4a63485_4_k_cu_9693fdbc_347634cuda3std6ranges3__45__cpo4nextE,(_ZN40_INTERNAL_f4a63485_4_k_cu_9693fdbc_347634cuda3std6ranges3__45__cpo4swapE - _ZN40_INTERNAL_f4a63485_4_k_cu_9693fdbc_347634cuda3std6ranges3__45__cpo4nextE)
_ZN40_INTERNAL_f4a63485_4_k_cu_9693fdbc_347634cuda3std6ranges3__45__cpo4nextE:
	.zero		1
	.type		_ZN40_INTERNAL_f4a63485_4_k_cu_9693fdbc_347634cuda3std6ranges3__45__cpo4swapE,@object
	.size		_ZN40_INTERNAL_f4a63485_4_k_cu_9693fdbc_347634cuda3std6ranges3__45__cpo4swapE,(_ZN40_INTERNAL_f4a63485_4_k_cu_9693fdbc_347636thrust24THRUST_300001_SM_1000_NS12placeholders2_1E - _ZN40_INTERNAL_f4a63485_4_k_cu_9693fdbc_347634cuda3std6ranges3__45__cpo4swapE)
_ZN40_INTERNAL_f4a63485_4_k_cu_9693fdbc_347634cuda3std6ranges3__45__cpo4swapE:
	.zero		1
	.type		_ZN40_INTERNAL_f4a63485_4_k_cu_9693fdbc_347636thrust24THRUST_300001_SM_1000_NS12placeholders2_1E,@object
	.size		_ZN40_INTERNAL_f4a63485_4_k_cu_9693fdbc_347636thrust24THRUST_300001_SM_1000_NS12placeholders2_1E,(_ZN40_INTERNAL_f4a63485_4_k_cu_9693fdbc_347636thrust24THRUST_300001_SM_1000_NS12placeholders2_3E - _ZN40_INTERNAL_f4a63485_4_k_cu_9693fdbc_347636thrust24THRUST_300001_SM_1000_NS12placeholders2_1E)
_ZN40_INTERNAL_f4a63485_4_k_cu_9693fdbc_347636thrust24THRUST_300001_SM_1000_NS12placeholders2_1E:
	.zero		1
	.type		_ZN40_INTERNAL_f4a63485_4_k_cu_9693fdbc_347636thrust24THRUST_300001_SM_1000_NS12placeholders2_3E,@object
	.size		_ZN40_INTERNAL_f4a63485_4_k_cu_9693fdbc_347636thrust24THRUST_300001_SM_1000_NS12placeholders2_3E,(_ZN40_INTERNAL_f4a63485_4_k_cu_9693fdbc_347634cuda3std3__45__cpo5beginE - _ZN40_INTERNAL_f4a63485_4_k_cu_9693fdbc_347636thrust24THRUST_300001_SM_1000_NS12placeholders2_3E)
_ZN40_INTERNAL_f4a63485_4_k_cu_9693fdbc_347636thrust24THRUST_300001_SM_1000_NS12placeholders2_3E:
	.zero		1
	.type		_ZN40_INTERNAL_f4a63485_4_k_cu_9693fdbc_347634cuda3std3__45__cpo5beginE,@object
	.size		_ZN40_INTERNAL_f4a63485_4_k_cu_9693fdbc_347634cuda3std3__45__cpo5beginE,(_ZN40_INTERNAL_f4a63485_4_k_cu_9693fdbc_347634cuda3std6ranges3__45__cpo5beginE - _ZN40_INTERNAL_f4a63485_4_k_cu_9693fdbc_347634cuda3std3__45__cpo5beginE)
_ZN40_INTERNAL_f4a63485_4_k_cu_9693fdbc_347634cuda3std3__45__cpo5beginE:
	.zero		1
	.type		_ZN40_INTERNAL_f4a63485_4_k_cu_9693fdbc_347634cuda3std6ranges3__45__cpo5beginE,@object
	.size		_ZN40_INTERNAL_f4a63485_4_k_cu_9693fdbc_347634cuda3std6ranges3__45__cpo5beginE,(_ZN40_INTERNAL_f4a63485_4_k_cu_9693fdbc_347634cuda3std3__442_GLOBAL__N__f4a63485_4_k_cu_9693fdbc_347636ignoreE - _ZN40_INTERNAL_f4a63485_4_k_cu_9693fdbc_347634cuda3std6ranges3__45__cpo5beginE)
_ZN40_INTERNAL_f4a63485_4_k_cu_9693fdbc_347634cuda3std6ranges3__45__cpo5beginE:
	.zero		1
	.type		_ZN40_INTERNAL_f4a63485_4_k_cu_9693fdbc_347634cuda3std3__442_GLOBAL__N__f4a63485_4_k_cu_9693fdbc_347636ignoreE,@object
	.size		_ZN40_INTERNAL_f4a63485_4_k_cu_9693fdbc_347634cuda3std3__442_GLOBAL__N__f4a63485_4_k_cu_9693fdbc_347636ignoreE,(_ZN40_INTERNAL_f4a63485_4_k_cu_9693fdbc_347634cuda3std6ranges3__45__cpo4dataE - _ZN40_INTERNAL_f4a63485_4_k_cu_9693fdbc_347634cuda3std3__442_GLOBAL__N__f4a63485_4_k_cu_9693fdbc_347636ignoreE)
_ZN40_INTERNAL_f4a63485_4_k_cu_9693fdbc_347634cuda3std3__442_GLOBAL__N__f4a63485_4_k_cu_9693fdbc_347636ignoreE:
	.zero		1
	.type		_ZN40_INTERNAL_f4a63485_4_k_cu_9693fdbc_347634cuda3std6ranges3__45__cpo4dataE,@object
	.size		_ZN40_INTERNAL_f4a63485_4_k_cu_9693fdbc_347634cuda3std6ranges3__45__cpo4dataE,(_ZN40_INTERNAL_f4a63485_4_k_cu_9693fdbc_347636thrust24THRUST_300001_SM_1000_NS12placeholders2_7E - _ZN40_INTERNAL_f4a63485_4_k_cu_9693fdbc_347634cuda3std6ranges3__45__cpo4dataE)
_ZN40_INTERNAL_f4a63485_4_k_cu_9693fdbc_347634cuda3std6ranges3__45__cpo4dataE:
	.zero		1
	.type		_ZN40_INTERNAL_f4a63485_4_k_cu_9693fdbc_347636thrust24THRUST_300001_SM_1000_NS12placeholders2_7E,@object
	.size		_ZN40_INTERNAL_f4a63485_4_k_cu_9693fdbc_347636thrust24THRUST_300001_SM_1000_NS12placeholders2_7E,(_ZN40_INTERNAL_f4a63485_4_k_cu_9693fdbc_347634cuda3std3__45__cpo6rbeginE - _ZN40_INTERNAL_f4a63485_4_k_cu_9693fdbc_347636thrust24THRUST_300001_SM_1000_NS12placeholders2_7E)
_ZN40_INTERNAL_f4a63485_4_k_cu_9693fdbc_347636thrust24THRUST_300001_SM_1000_NS12placeholders2_7E:
	.zero		1
	.type		_ZN40_INTERNAL_f4a63485_4_k_cu_9693fdbc_347634cuda3std3__45__cpo6rbeginE,@object
	.size		_ZN40_INTERNAL_f4a63485_4_k_cu_9693fdbc_347634cuda3std3__45__cpo6rbeginE,(_ZN40_INTERNAL_f4a63485_4_k_cu_9693fdbc_347634cuda3std6ranges3__45__cpo7advanceE - _ZN40_INTERNAL_f4a63485_4_k_cu_9693fdbc_347634cuda3std3__45__cpo6rbeginE)
_ZN40_INTERNAL_f4a63485_4_k_cu_9693fdbc_347634cuda3std3__45__cpo6rbeginE:
	.zero		1
	.type		_ZN40_INTERNAL_f4a63485_4_k_cu_9693fdbc_347634cuda3std6ranges3__45__cpo7advanceE,@object
	.size		_ZN40_INTERNAL_f4a63485_4_k_cu_9693fdbc_347634cuda3std6ranges3__45__cpo7advanceE,(_ZN40_INTERNAL_f4a63485_4_k_cu_9693fdbc_347634cuda3std3__47nulloptE - _ZN40_INTERNAL_f4a63485_4_k_cu_9693fdbc_347634cuda3std6ranges3__45__cpo7advanceE)
_ZN40_INTERNAL_f4a63485_4_k_cu_9693fdbc_347634cuda3std6ranges3__45__cpo7advanceE:
	.zero		1
	.type		_ZN40_INTERNAL_f4a63485_4_k_cu_9693fdbc_347634cuda3std3__47nulloptE,@object
	.size		_ZN40_INTERNAL_f4a63485_4_k_cu_9693fdbc_347634cuda3std3__47nulloptE,(_ZN40_INTERNAL_f4a63485_4_k_cu_9693fdbc_347634cuda3std6ranges3__45__cpo8distanceE - _ZN40_INTERNAL_f4a63485_4_k_cu_9693fdbc_347634cuda3std3__47nulloptE)
_ZN40_INTERNAL_f4a63485_4_k_cu_9693fdbc_347634cuda3std3__47nulloptE:
	.zero		1
	.type		_ZN40_INTERNAL_f4a63485_4_k_cu_9693fdbc_347634cuda3std6ranges3__45__cpo8distanceE,@object
	.size		_ZN40_INTERNAL_f4a63485_4_k_cu_9693fdbc_347634cuda3std6ranges3__45__cpo8distanceE,(_ZN40_INTERNAL_f4a63485_4_k_cu_9693fdbc_347636thrust24THRUST_300001_SM_1000_NS12placeholders2_6E - _ZN40_INTERNAL_f4a63485_4_k_cu_9693fdbc_347634cuda3std6ranges3__45__cpo8distanceE)
_ZN40_INTERNAL_f4a63485_4_k_cu_9693fdbc_347634cuda3std6ranges3__45__cpo8distanceE:
	.zero		1
	.type		_ZN40_INTERNAL_f4a63485_4_k_cu_9693fdbc_347636thrust24THRUST_300001_SM_1000_NS12placeholders2_6E,@object
	.size		_ZN40_INTERNAL_f4a63485_4_k_cu_9693fdbc_347636thrust24THRUST_300001_SM_1000_NS12placeholders2_6E,(_ZN40_INTERNAL_f4a63485_4_k_cu_9693fdbc_347634cuda3std3__45__cpo4cendE - _ZN40_INTERNAL_f4a63485_4_k_cu_9693fdbc_347636thrust24THRUST_300001_SM_1000_NS12placeholders2_6E)
_ZN40_INTERNAL_f4a63485_4_k_cu_9693fdbc_347636thrust24THRUST_300001_SM_1000_NS12placeholders2_6E:
	.zero		1
	.type		_ZN40_INTERNAL_f4a63485_4_k_cu_9693fdbc_347634cuda3std3__45__cpo4cendE,@object
	.size		_ZN40_INTERNAL_f4a63485_4_k_cu_9693fdbc_347634cuda3std3__45__cpo4cendE,(_ZN40_INTERNAL_f4a63485_4_k_cu_9693fdbc_347634cuda3std6ranges3__45__cpo4cendE - _ZN40_INTERNAL_f4a63485_4_k_cu_9693fdbc_347634cuda3std3__45__cpo4cendE)
_ZN40_INTERNAL_f4a63485_4_k_cu_9693fdbc_347634cuda3std3__45__cpo4cendE:
	.zero		1
	.type		_ZN40_INTERNAL_f4a63485_4_k_cu_9693fdbc_347634cuda3std6ranges3__45__cpo4cendE,@object
	.size		_ZN40_INTERNAL_f4a63485_4_k_cu_9693fdbc_347634cuda3std6ranges3__45__cpo4cendE,(_ZN40_INTERNAL_f4a63485_4_k_cu_9693fdbc_347634cuda3std3__420unreachable_sentinelE - _ZN40_INTERNAL_f4a63485_4_k_cu_9693fdbc_347634cuda3std6ranges3__45__cpo4cendE)
_ZN40_INTERNAL_f4a63485_4_k_cu_9693fdbc_347634cuda3std6ranges3__45__cpo4cendE:
	.zero		1
	.type		_ZN40_INTERNAL_f4a63485_4_k_cu_9693fdbc_347634cuda3std3__420unreachable_sentinelE,@object
	.size		_ZN40_INTERNAL_f4a63485_4_k_cu_9693fdbc_347634cuda3std3__420unreachable_sentinelE,(_ZN40_INTERNAL_f4a63485_4_k_cu_9693fdbc_347634cuda3std6ranges3__45__cpo5ssizeE - _ZN40_INTERNAL_f4a63485_4_k_cu_9693fdbc_347634cuda3std3__420unreachable_sentinelE)
_ZN40_INTERNAL_f4a63485_4_k_cu_9693fdbc_347634cuda3std3__420unreachable_sentinelE:
	.zero		1
	.type		_ZN40_INTERNAL_f4a63485_4_k_cu_9693fdbc_347634cuda3std6ranges3__45__cpo5ssizeE,@object
	.size		_ZN40_INTERNAL_f4a63485_4_k_cu_9693fdbc_347634cuda3std6ranges3__45__cpo5ssizeE,(_ZN40_INTERNAL_f4a63485_4_k_cu_9693fdbc_347636thrust24THRUST_300001_SM_1000_NS12placeholders3_10E - _ZN40_INTERNAL_f4a63485_4_k_cu_9693fdbc_347634cuda3std6ranges3__45__cpo5ssizeE)
_ZN40_INTERNAL_f4a63485_4_k_cu_9693fdbc_347634cuda3std6ranges3__45__cpo5ssizeE:
	.zero		1
	.type		_ZN40_INTERNAL_f4a63485_4_k_cu_9693fdbc_347636thrust24THRUST_300001_SM_1000_NS12placeholders3_10E,@object
	.size		_ZN40_INTERNAL_f4a63485_4_k_cu_9693fdbc_347636thrust24THRUST_300001_SM_1000_NS12placeholders3_10E,(_ZN40_INTERNAL_f4a63485_4_k_cu_9693fdbc_347634cuda3std3__45__cpo5crendE - _ZN40_INTERNAL_f4a63485_4_k_cu_9693fdbc_347636thrust24THRUST_300001_SM_1000_NS12placeholders3_10E)
_ZN40_INTERNAL_f4a63485_4_k_cu_9693fdbc_347636thrust24THRUST_300001_SM_1000_NS12placeholders3_10E:
	.zero		1
	.type		_ZN40_INTERNAL_f4a63485_4_k_cu_9693fdbc_347634cuda3std3__45__cpo5crendE,@object
	.size		_ZN40_INTERNAL_f4a63485_4_k_cu_9693fdbc_347634cuda3std3__45__cpo5crendE,(_ZN40_INTERNAL_f4a63485_4_k_cu_9693fdbc_347634cuda3std6ranges3__45__cpo4prevE - _ZN40_INTERNAL_f4a63485_4_k_cu_9693fdbc_347634cuda3std3__45__cpo5crendE)
_ZN40_INTERNAL_f4a63485_4_k_cu_9693fdbc_347634cuda3std3__45__cpo5crendE:
	.zero		1
	.type		_ZN40_INTERNAL_f4a63485_4_k_cu_9693fdbc_347634cuda3std6ranges3__45__cpo4prevE,@object
	.size		_ZN40_INTERNAL_f4a63485_4_k_cu_9693fdbc_347634cuda3std6ranges3__45__cpo4prevE,(_ZN40_INTERNAL_f4a63485_4_k_cu_9693fdbc_347634cuda3std6ranges3__45__cpo9iter_moveE - _ZN40_INTERNAL_f4a63485_4_k_cu_9693fdbc_347634cuda3std6ranges3__45__cpo4prevE)
_ZN40_INTERNAL_f4a63485_4_k_cu_9693fdbc_347634cuda3std6ranges3__45__cpo4prevE:
	.zero		1
	.type		_ZN40_INTERNAL_f4a63485_4_k_cu_9693fdbc_347634cuda3std6ranges3__45__cpo9iter_moveE,@object
	.size		_ZN40_INTERNAL_f4a63485_4_k_cu_9693fdbc_347634cuda3std6ranges3__45__cpo9iter_moveE,(_ZN40_INTERNAL_f4a63485_4_k_cu_9693fdbc_347636thrust24THRUST_300001_SM_1000_NS12placeholders2_2E - _ZN40_INTERNAL_f4a63485_4_k_cu_9693fdbc_347634cuda3std6ranges3__45__cpo9iter_moveE)
_ZN40_INTERNAL_f4a63485_4_k_cu_9693fdbc_347634cuda3std6ranges3__45__cpo9iter_moveE:
	.zero		1
	.type		_ZN40_INTERNAL_f4a63485_4_k_cu_9693fdbc_347636thrust24THRUST_300001_SM_1000_NS12placeholders2_2E,@object
	.size		_ZN40_INTERNAL_f4a63485_4_k_cu_9693fdbc_347636thrust24THRUST_300001_SM_1000_NS12placeholders2_2E,(_ZN40_INTERNAL_f4a63485_4_k_cu_9693fdbc_347636thrust24THRUST_300001_SM_1000_NS12placeholders2_4E - _ZN40_INTERNAL_f4a63485_4_k_cu_9693fdbc_347636thrust24THRUST_300001_SM_1000_NS12placeholders2_2E)
_ZN40_INTERNAL_f4a63485_4_k_cu_9693fdbc_347636thrust24THRUST_300001_SM_1000_NS12placeholders2_2E:
	.zero		1
	.type		_ZN40_INTERNAL_f4a63485_4_k_cu_9693fdbc_347636thrust24THRUST_300001_SM_1000_NS12placeholders2_4E,@object
	.size		_ZN40_INTERNAL_f4a63485_4_k_cu_9693fdbc_347636thrust24THRUST_300001_SM_1000_NS12placeholders2_4E,(_ZN40_INTERNAL_f4a63485_4_k_cu_9693fdbc_347634cuda3std3__45__cpo3endE - _ZN40_INTERNAL_f4a63485_4_k_cu_9693fdbc_347636thrust24THRUST_300001_SM_1000_NS12placeholders2_4E)
_ZN40_INTERNAL_f4a63485_4_k_cu_9693fdbc_347636thrust24THRUST_300001_SM_1000_NS12placeholders2_4E:
	.zero		1
	.type		_ZN40_INTERNAL_f4a63485_4_k_cu_9693fdbc_347634cuda3std3__45__cpo3endE,@object
	.size		_ZN40_INTERNAL_f4a63485_4_k_cu_9693fdbc_347634cuda3std3__45__cpo3endE,(_ZN40_INTERNAL_f4a63485_4_k_cu_9693fdbc_347634cuda3std6ranges3__45__cpo3endE - _ZN40_INTERNAL_f4a63485_4_k_cu_9693fdbc_347634cuda3std3__45__cpo3endE)
_ZN40_INTERNAL_f4a63485_4_k_cu_9693fdbc_347634cuda3std3__45__cpo3endE:
	.zero		1
	.type		_ZN40_INTERNAL_f4a63485_4_k_cu_9693fdbc_347634cuda3std6ranges3__45__cpo3endE,@object
	.size		_ZN40_INTERNAL_f4a63485_4_k_cu_9693fdbc_347634cuda3std6ranges3__45__cpo3endE,(_ZN40_INTERNAL_f4a63485_4_k_cu_9693fdbc_347634cuda3std3__419piecewise_constructE - _ZN40_INTERNAL_f4a63485_4_k_cu_9693fdbc_347634cuda3std6ranges3__45__cpo3endE)
_ZN40_INTERNAL_f4a63485_4_k_cu_9693fdbc_347634cuda3std6ranges3__45__cpo3endE:
	.zero		1
	.type		_ZN40_INTERNAL_f4a63485_4_k_cu_9693fdbc_347634cuda3std3__419piecewise_constructE,@object
	.size		_ZN40_INTERNAL_f4a63485_4_k_cu_9693fdbc_347634cuda3std3__419piecewise_constructE,(_ZN40_INTERNAL_f4a63485_4_k_cu_9693fdbc_347634cuda3std6ranges3__45__cpo5cdataE - _ZN40_INTERNAL_f4a63485_4_k_cu_9693fdbc_347634cuda3std3__419piecewise_constructE)
_ZN40_INTERNAL_f4a63485_4_k_cu_9693fdbc_347634cuda3std3__419piecewise_constructE:
	.zero		1
	.type		_ZN40_INTERNAL_f4a63485_4_k_cu_9693fdbc_347634cuda3std6ranges3__45__cpo5cdataE,@object
	.size		_ZN40_INTERNAL_f4a63485_4_k_cu_9693fdbc_347634cuda3std6ranges3__45__cpo5cdataE,(_ZN40_INTERNAL_f4a63485_4_k_cu_9693fdbc_347636thrust24THRUST_300001_SM_1000_NS12placeholders2_8E - _ZN40_INTERNAL_f4a63485_4_k_cu_9693fdbc_347634cuda3std6ranges3__45__cpo5cdataE)
_ZN40_INTERNAL_f4a63485_4_k_cu_9693fdbc_347634cuda3std6ranges3__45__cpo5cdataE:
	.zero		1
	.type		_ZN40_INTERNAL_f4a63485_4_k_cu_9693fdbc_347636thrust24THRUST_300001_SM_1000_NS12placeholders2_8E,@object
	.size		_ZN40_INTERNAL_f4a63485_4_k_cu_9693fdbc_347636thrust24THRUST_300001_SM_1000_NS12placeholders2_8E,(_ZN40_INTERNAL_f4a63485_4_k_cu_9693fdbc_347634cuda3std3__45__cpo4rendE - _ZN40_INTERNAL_f4a63485_4_k_cu_9693fdbc_347636thrust24THRUST_300001_SM_1000_NS12placeholders2_8E)
_ZN40_INTERNAL_f4a63485_4_k_cu_9693fdbc_347636thrust24THRUST_300001_SM_1000_NS12placeholders2_8E:
	.zero		1
	.type		_ZN40_INTERNAL_f4a63485_4_k_cu_9693fdbc_347634cuda3std3__45__cpo4rendE,@object
	.size		_ZN40_INTERNAL_f4a63485_4_k_cu_9693fdbc_347634cuda3std3__45__cpo4rendE,(_ZN40_INTERNAL_f4a63485_4_k_cu_9693fdbc_347634cuda3std6ranges3__45__cpo9iter_swapE - _ZN40_INTERNAL_f4a63485_4_k_cu_9693fdbc_347634cuda3std3__45__cpo4rendE)
_ZN40_INTERNAL_f4a63485_4_k_cu_9693fdbc_347634cuda3std3__45__cpo4rendE:
	.zero		1
	.type		_ZN40_INTERNAL_f4a63485_4_k_cu_9693fdbc_347634cuda3std6ranges3__45__cpo9iter_swapE,@object
	.size		_ZN40_INTERNAL_f4a63485_4_k_cu_9693fdbc_347634cuda3std6ranges3__45__cpo9iter_swapE,(_ZN40_INTERNAL_f4a63485_4_k_cu_9693fdbc_347634cuda3std3__48unexpectE - _ZN40_INTERNAL_f4a63485_4_k_cu_9693fdbc_347634cuda3std6ranges3__45__cpo9iter_swapE)
_ZN40_INTERNAL_f4a63485_4_k_cu_9693fdbc_347634cuda3std6ranges3__45__cpo9iter_swapE:
	.zero		1
	.type		_ZN40_INTERNAL_f4a63485_4_k_cu_9693fdbc_347634cuda3std3__48unexpectE,@object
	.size		_ZN40_INTERNAL_f4a63485_4_k_cu_9693fdbc_347634cuda3std3__48unexpectE,(_ZN40_INTERNAL_f4a63485_4_k_cu_9693fdbc_347636thrust24THRUST_300001_SM_1000_NS6system6detail10sequential3seqE - _ZN40_INTERNAL_f4a63485_4_k_cu_9693fdbc_347634cuda3std3__48unexpectE)
_ZN40_INTERNAL_f4a63485_4_k_cu_9693fdbc_347634cuda3std3__48unexpectE:
	.zero		1
	.type		_ZN40_INTERNAL_f4a63485_4_k_cu_9693fdbc_347636thrust24THRUST_300001_SM_1000_NS6system6detail10sequential3seqE,@object
	.size		_ZN40_INTERNAL_f4a63485_4_k_cu_9693fdbc_347636thrust24THRUST_300001_SM_1000_NS6system6detail10sequential3seqE,(.L_29 - _ZN40_INTERNAL_f4a63485_4_k_cu_9693fdbc_347636thrust24THRUST_300001_SM_1000_NS6system6detail10sequential3seqE)
_ZN40_INTERNAL_f4a63485_4_k_cu_9693fdbc_347636thrust24THRUST_300001_SM_1000_NS6system6detail10sequential3seqE:
	.zero		1
.L_29:


//--------------------- .nv.constant0._ZN3cub18CUB_300001_SM_10006detail11EmptyKernelIvEEvv --------------------------
	.section	.nv.constant0._ZN3cub18CUB_300001_SM_10006detail11EmptyKernelIvEEvv,"a",@progbits
	.sectionflags	@""
	.align	4
.nv.constant0._ZN3cub18CUB_300001_SM_10006detail11EmptyKernelIvEEvv:
	.zero		896


//--------------------- SYMBOLS --------------------------

	.type		.nv.reservedSmem.offset0,@object
	.size		.nv.reservedSmem.offset0,0x4
